//
// Generated by NVIDIA NVVM Compiler
//
// Compiler Build ID: CL-36424714
// Cuda compilation tools, release 13.0, V13.0.88
// Based on NVVM 20.0.0
//

.version 9.0
.target sm_100
.address_size 64

	// .globl	_Z5blockyPhPj
.global .align 8 .u64 dat;
.global .align 8 .u64 w;

.visible .entry _Z5blockyPhPj(
	.param .u64 _Z5blockyPhPj_param_0,
	.param .u64 .ptr .align 1 _Z5blockyPhPj_param_1,
	.param .u64 .ptr .align 1 _Z5blockyPhPj_param_2
)
{
	.reg .pred 	%p<3>;
	.reg .b16 	%rs<17>;
	.reg .b32 	%r<216>;
	.reg .b64 	%rd<16>;

	ld.param.u64 	%rd7, [_Z5blockyPhPj_param_0];
	ld.param.u64 	%rd5, [_Z5blockyPhPj_param_1];
	ld.param.u64 	%rd6, [_Z5blockyPhPj_param_2];
	mov.u32 	%r13, %ctaid.x;
	mov.u32 	%r14, %ntid.x;
	mov.u32 	%r15, %tid.x;
	mad.lo.s32 	%r16, %r13, %r14, %r15;
	cvt.u64.u32 	%rd1, %r16;
	setp.le.u64 	%p1, %rd7, %rd1;
	@%p1 bra 	$L__BB0_3;
	cvta.to.global.u64 	%rd9, %rd6;
	cvta.to.global.u64 	%rd10, %rd5;
	shl.b64 	%rd11, %rd1, 6;
	add.s64 	%rd12, %rd10, %rd11;
	ld.global.u8 	%r17, [%rd12];
	shl.b32 	%r18, %r17, 24;
	ld.global.u8 	%r19, [%rd12+1];
	shl.b32 	%r20, %r19, 16;
	or.b32  	%r21, %r20, %r18;
	ld.global.u8 	%rs1, [%rd12+2];
	mul.wide.u16 	%r22, %rs1, 256;
	or.b32  	%r23, %r21, %r22;
	ld.global.u8 	%r24, [%rd12+3];
	or.b32  	%r214, %r23, %r24;
	shl.b64 	%rd13, %rd1, 8;
	add.s64 	%rd2, %rd9, %rd13;
	st.global.u32 	[%rd2], %r214;
	ld.global.u8 	%r25, [%rd12+4];
	shl.b32 	%r26, %r25, 24;
	ld.global.u8 	%r27, [%rd12+5];
	shl.b32 	%r28, %r27, 16;
	or.b32  	%r29, %r28, %r26;
	ld.global.u8 	%rs2, [%rd12+6];
	mul.wide.u16 	%r30, %rs2, 256;
	or.b32  	%r31, %r29, %r30;
	ld.global.u8 	%r32, [%rd12+7];
	or.b32  	%r33, %r31, %r32;
	st.global.u32 	[%rd2+4], %r33;
	ld.global.u8 	%r34, [%rd12+8];
	shl.b32 	%r35, %r34, 24;
	ld.global.u8 	%r36, [%rd12+9];
	shl.b32 	%r37, %r36, 16;
	or.b32  	%r38, %r37, %r35;
	ld.global.u8 	%rs3, [%rd12+10];
	mul.wide.u16 	%r39, %rs3, 256;
	or.b32  	%r40, %r38, %r39;
	ld.global.u8 	%r41, [%rd12+11];
	or.b32  	%r42, %r40, %r41;
	st.global.u32 	[%rd2+8], %r42;
	ld.global.u8 	%r43, [%rd12+12];
	shl.b32 	%r44, %r43, 24;
	ld.global.u8 	%r45, [%rd12+13];
	shl.b32 	%r46, %r45, 16;
	or.b32  	%r47, %r46, %r44;
	ld.global.u8 	%rs4, [%rd12+14];
	mul.wide.u16 	%r48, %rs4, 256;
	or.b32  	%r49, %r47, %r48;
	ld.global.u8 	%r50, [%rd12+15];
	or.b32  	%r51, %r49, %r50;
	st.global.u32 	[%rd2+12], %r51;
	ld.global.u8 	%r52, [%rd12+16];
	shl.b32 	%r53, %r52, 24;
	ld.global.u8 	%r54, [%rd12+17];
	shl.b32 	%r55, %r54, 16;
	or.b32  	%r56, %r55, %r53;
	ld.global.u8 	%rs5, [%rd12+18];
	mul.wide.u16 	%r57, %rs5, 256;
	or.b32  	%r58, %r56, %r57;
	ld.global.u8 	%r59, [%rd12+19];
	or.b32  	%r60, %r58, %r59;
	st.global.u32 	[%rd2+16], %r60;
	ld.global.u8 	%r61, [%rd12+20];
	shl.b32 	%r62, %r61, 24;
	ld.global.u8 	%r63, [%rd12+21];
	shl.b32 	%r64, %r63, 16;
	or.b32  	%r65, %r64, %r62;
	ld.global.u8 	%rs6, [%rd12+22];
	mul.wide.u16 	%r66, %rs6, 256;
	or.b32  	%r67, %r65, %r66;
	ld.global.u8 	%r68, [%rd12+23];
	or.b32  	%r69, %r67, %r68;
	st.global.u32 	[%rd2+20], %r69;
	ld.global.u8 	%r70, [%rd12+24];
	shl.b32 	%r71, %r70, 24;
	ld.global.u8 	%r72, [%rd12+25];
	shl.b32 	%r73, %r72, 16;
	or.b32  	%r74, %r73, %r71;
	ld.global.u8 	%rs7, [%rd12+26];
	mul.wide.u16 	%r75, %rs7, 256;
	or.b32  	%r76, %r74, %r75;
	ld.global.u8 	%r77, [%rd12+27];
	or.b32  	%r78, %r76, %r77;
	st.global.u32 	[%rd2+24], %r78;
	ld.global.u8 	%r79, [%rd12+28];
	shl.b32 	%r80, %r79, 24;
	ld.global.u8 	%r81, [%rd12+29];
	shl.b32 	%r82, %r81, 16;
	or.b32  	%r83, %r82, %r80;
	ld.global.u8 	%rs8, [%rd12+30];
	mul.wide.u16 	%r84, %rs8, 256;
	or.b32  	%r85, %r83, %r84;
	ld.global.u8 	%r86, [%rd12+31];
	or.b32  	%r87, %r85, %r86;
	st.global.u32 	[%rd2+28], %r87;
	ld.global.u8 	%r88, [%rd12+32];
	shl.b32 	%r89, %r88, 24;
	ld.global.u8 	%r90, [%rd12+33];
	shl.b32 	%r91, %r90, 16;
	or.b32  	%r92, %r91, %r89;
	ld.global.u8 	%rs9, [%rd12+34];
	mul.wide.u16 	%r93, %rs9, 256;
	or.b32  	%r94, %r92, %r93;
	ld.global.u8 	%r95, [%rd12+35];
	or.b32  	%r96, %r94, %r95;
	st.global.u32 	[%rd2+32], %r96;
	ld.global.u8 	%r97, [%rd12+36];
	shl.b32 	%r98, %r97, 24;
	ld.global.u8 	%r99, [%rd12+37];
	shl.b32 	%r100, %r99, 16;
	or.b32  	%r101, %r100, %r98;
	ld.global.u8 	%rs10, [%rd12+38];
	mul.wide.u16 	%r102, %rs10, 256;
	or.b32  	%r103, %r101, %r102;
	ld.global.u8 	%r104, [%rd12+39];
	or.b32  	%r105, %r103, %r104;
	st.global.u32 	[%rd2+36], %r105;
	ld.global.u8 	%r106, [%rd12+40];
	shl.b32 	%r107, %r106, 24;
	ld.global.u8 	%r108, [%rd12+41];
	shl.b32 	%r109, %r108, 16;
	or.b32  	%r110, %r109, %r107;
	ld.global.u8 	%rs11, [%rd12+42];
	mul.wide.u16 	%r111, %rs11, 256;
	or.b32  	%r112, %r110, %r111;
	ld.global.u8 	%r113, [%rd12+43];
	or.b32  	%r114, %r112, %r113;
	st.global.u32 	[%rd2+40], %r114;
	ld.global.u8 	%r115, [%rd12+44];
	shl.b32 	%r116, %r115, 24;
	ld.global.u8 	%r117, [%rd12+45];
	shl.b32 	%r118, %r117, 16;
	or.b32  	%r119, %r118, %r116;
	ld.global.u8 	%rs12, [%rd12+46];
	mul.wide.u16 	%r120, %rs12, 256;
	or.b32  	%r121, %r119, %r120;
	ld.global.u8 	%r122, [%rd12+47];
	or.b32  	%r123, %r121, %r122;
	st.global.u32 	[%rd2+44], %r123;
	ld.global.u8 	%r124, [%rd12+48];
	shl.b32 	%r125, %r124, 24;
	ld.global.u8 	%r126, [%rd12+49];
	shl.b32 	%r127, %r126, 16;
	or.b32  	%r128, %r127, %r125;
	ld.global.u8 	%rs13, [%rd12+50];
	mul.wide.u16 	%r129, %rs13, 256;
	or.b32  	%r130, %r128, %r129;
	ld.global.u8 	%r131, [%rd12+51];
	or.b32  	%r212, %r130, %r131;
	st.global.u32 	[%rd2+48], %r212;
	ld.global.u8 	%r132, [%rd12+52];
	shl.b32 	%r133, %r132, 24;
	ld.global.u8 	%r134, [%rd12+53];
	shl.b32 	%r135, %r134, 16;
	or.b32  	%r136, %r135, %r133;
	ld.global.u8 	%rs14, [%rd12+54];
	mul.wide.u16 	%r137, %rs14, 256;
	or.b32  	%r138, %r136, %r137;
	ld.global.u8 	%r139, [%rd12+55];
	or.b32  	%r140, %r138, %r139;
	st.global.u32 	[%rd2+52], %r140;
	ld.global.u8 	%r141, [%rd12+56];
	shl.b32 	%r142, %r141, 24;
	ld.global.u8 	%r143, [%rd12+57];
	shl.b32 	%r144, %r143, 16;
	or.b32  	%r145, %r144, %r142;
	ld.global.u8 	%rs15, [%rd12+58];
	mul.wide.u16 	%r146, %rs15, 256;
	or.b32  	%r147, %r145, %r146;
	ld.global.u8 	%r148, [%rd12+59];
	or.b32  	%r215, %r147, %r148;
	st.global.u32 	[%rd2+56], %r215;
	ld.global.u8 	%r149, [%rd12+60];
	shl.b32 	%r150, %r149, 24;
	ld.global.u8 	%r151, [%rd12+61];
	shl.b32 	%r152, %r151, 16;
	or.b32  	%r153, %r152, %r150;
	ld.global.u8 	%rs16, [%rd12+62];
	mul.wide.u16 	%r154, %rs16, 256;
	or.b32  	%r155, %r153, %r154;
	ld.global.u8 	%r156, [%rd12+63];
	or.b32  	%r213, %r155, %r156;
	st.global.u32 	[%rd2+60], %r213;
	mov.b64 	%rd15, 40;
$L__BB0_2:
	shf.l.wrap.b32 	%r157, %r215, %r215, 15;
	shf.l.wrap.b32 	%r158, %r215, %r215, 13;
	xor.b32  	%r159, %r157, %r158;
	shr.u32 	%r160, %r215, 10;
	xor.b32  	%r161, %r159, %r160;
	add.s64 	%rd14, %rd2, %rd15;
	ld.global.u32 	%r162, [%rd14+-4];
	add.s32 	%r163, %r161, %r162;
	ld.global.u32 	%r164, [%rd14+-36];
	shf.l.wrap.b32 	%r165, %r164, %r164, 25;
	shf.l.wrap.b32 	%r166, %r164, %r164, 14;
	xor.b32  	%r167, %r165, %r166;
	shr.u32 	%r168, %r164, 3;
	xor.b32  	%r169, %r167, %r168;
	add.s32 	%r170, %r163, %r214;
	add.s32 	%r9, %r170, %r169;
	st.global.u32 	[%rd14+24], %r9;
	shf.l.wrap.b32 	%r171, %r213, %r213, 15;
	shf.l.wrap.b32 	%r172, %r213, %r213, 13;
	xor.b32  	%r173, %r171, %r172;
	shr.u32 	%r174, %r213, 10;
	xor.b32  	%r175, %r173, %r174;
	ld.global.u32 	%r176, [%rd14];
	add.s32 	%r177, %r175, %r176;
	ld.global.u32 	%r178, [%rd14+-32];
	shf.l.wrap.b32 	%r179, %r178, %r178, 25;
	shf.l.wrap.b32 	%r180, %r178, %r178, 14;
	xor.b32  	%r181, %r179, %r180;
	shr.u32 	%r182, %r178, 3;
	xor.b32  	%r183, %r181, %r182;
	add.s32 	%r184, %r177, %r164;
	add.s32 	%r185, %r184, %r183;
	st.global.u32 	[%rd14+28], %r185;
	shf.l.wrap.b32 	%r186, %r9, %r9, 15;
	shf.l.wrap.b32 	%r187, %r9, %r9, 13;
	xor.b32  	%r188, %r186, %r187;
	shr.u32 	%r189, %r9, 10;
	xor.b32  	%r190, %r188, %r189;
	ld.global.u32 	%r191, [%rd14+4];
	add.s32 	%r192, %r190, %r191;
	ld.global.u32 	%r193, [%rd14+-28];
	shf.l.wrap.b32 	%r194, %r193, %r193, 25;
	shf.l.wrap.b32 	%r195, %r193, %r193, 14;
	xor.b32  	%r196, %r194, %r195;
	shr.u32 	%r197, %r193, 3;
	xor.b32  	%r198, %r196, %r197;
	add.s32 	%r199, %r192, %r178;
	add.s32 	%r215, %r199, %r198;
	st.global.u32 	[%rd14+32], %r215;
	shf.l.wrap.b32 	%r200, %r185, %r185, 15;
	shf.l.wrap.b32 	%r201, %r185, %r185, 13;
	xor.b32  	%r202, %r200, %r201;
	shr.u32 	%r203, %r185, 10;
	xor.b32  	%r204, %r202, %r203;
	add.s32 	%r205, %r204, %r212;
	ld.global.u32 	%r214, [%rd14+-24];
	shf.l.wrap.b32 	%r206, %r214, %r214, 25;
	shf.l.wrap.b32 	%r207, %r214, %r214, 14;
	xor.b32  	%r208, %r206, %r207;
	shr.u32 	%r209, %r214, 3;
	xor.b32  	%r210, %r208, %r209;
	add.s32 	%r211, %r205, %r193;
	add.s32 	%r213, %r211, %r210;
	st.global.u32 	[%rd14+36], %r213;
	add.s64 	%rd15, %rd15, 16;
	setp.ne.s64 	%p2, %rd15, 232;
	mov.u32 	%r212, %r9;
	@%p2 bra 	$L__BB0_2;
$L__BB0_3:
	ret;

}


// ===== COMPILED SASS (sm_100) =====

	.target	sm_100

	.elftype	@"ET_EXEC"


//--------------------- .note.nv.tkinfo           --------------------------
	.section	.note.nv.tkinfo,"",@"SHT_NOTE"
	.sectionflags	@"SHF_NOTE_NV_TKINFO"
	.tkinfo
        /*0018*/ 	.word	0x00000002
        /*0030*/ 	.string	""
        /*0030*/ 	.string	"ptxas"
        /*0030*/ 	.string	"Cuda compilation tools, release 13.0, V13.0.88"
        /*0030*/ 	.string	"Build cuda_13.0.r13.0/compiler.36424714_0"
        /*0030*/ 	.string	"-arch sm_100 -m 64 "



//--------------------- .note.nv.cuinfo           --------------------------
	.section	.note.nv.cuinfo,"",@"SHT_NOTE"
	.sectionflags	@"SHF_NOTE_NV_CUINFO"
        /*0018*/ 	.short	0x0002
        /*001a*/ 	.short	0x0064
        /*001c*/ 	.short	0x0082
	.zero		2


//--------------------- .nv.info                  --------------------------
	.section	.nv.info,"",@"SHT_CUDA_INFO"
	.align	4


	//----- nvinfo : EIATTR_REGCOUNT
	.align		4
        /*0000*/ 	.byte	0x04, 0x2f
        /*0002*/ 	.short	(.L_3 - .L_2)
	.align		4
.L_2:
        /*0004*/ 	.word	index@(_Z5blockyPhPj)
        /*0008*/ 	.word	0x00000018


	//----- nvinfo : EIATTR_FRAME_SIZE
	.align		4
.L_3:
        /*000c*/ 	.byte	0x04, 0x11
        /*000e*/ 	.short	(.L_5 - .L_4)
	.align		4
.L_4:
        /*0010*/ 	.word	index@(_Z5blockyPhPj)
        /*0014*/ 	.word	0x00000000


	//----- nvinfo : EIATTR_MIN_STACK_SIZE
	.align		4
.L_5:
        /*0018*/ 	.byte	0x04, 0x12
        /*001a*/ 	.short	(.L_7 - .L_6)
	.align		4
.L_6:
        /*001c*/ 	.word	index@(_Z5blockyPhPj)
        /*0020*/ 	.word	0x00000000
.L_7:


//--------------------- .nv.compat                --------------------------
	.section	.nv.compat,"",@"SHT_CUDA_COMPAT_INFO"
	.align	4
        /*0000*/ 	.byte	0x02, 0x09, 0x00, 0x00, 0x02, 0x02, 0x01, 0x00, 0x02, 0x05, 0x05, 0x00, 0x03, 0x07, 0x01, 0x01
        /*0010*/ 	.byte	0x02, 0x03, 0x00, 0x00, 0x02, 0x06, 0x01, 0x00, 0x04, 0x0b, 0x08, 0x00, 0x09, 0x00, 0x00, 0x00
        /*0020*/ 	.byte	0x00, 0x00, 0x00, 0x00


//--------------------- .nv.info._Z5blockyPhPj    --------------------------
	.section	.nv.info._Z5blockyPhPj,"",@"SHT_CUDA_INFO"
	.sectionflags	@""
	.align	4


	//----- nvinfo : EIATTR_CUDA_API_VERSION
	.align		4
        /*0000*/ 	.byte	0x04, 0x37
        /*0002*/ 	.short	(.L_9 - .L_8)
.L_8:
        /*0004*/ 	.word	0x00000082


	//----- nvinfo : EIATTR_KPARAM_INFO
	.align		4
.L_9:
        /*0008*/ 	.byte	0x04, 0x17
        /*000a*/ 	.short	(.L_11 - .L_10)
.L_10:
        /*000c*/ 	.word	0x00000000
        /*0010*/ 	.short	0x0002
        /*0012*/ 	.short	0x0010
        /*0014*/ 	.byte	0x00, 0xf5, 0x21, 0x00


	//----- nvinfo : EIATTR_KPARAM_INFO
	.align		4
.L_11:
        /*0018*/ 	.byte	0x04, 0x17
        /*001a*/ 	.short	(.L_13 - .L_12)
.L_12:
        /*001c*/ 	.word	0x00000000
        /*0020*/ 	.short	0x0001
        /*0022*/ 	.short	0x0008
        /*0024*/ 	.byte	0x00, 0xf5, 0x21, 0x00


	//----- nvinfo : EIATTR_KPARAM_INFO
	.align		4
.L_13:
        /*0028*/ 	.byte	0x04, 0x17
        /*002a*/ 	.short	(.L_15 - .L_14)
.L_14:
        /*002c*/ 	.word	0x00000000
        /*0030*/ 	.short	0x0000
        /*0032*/ 	.short	0x0000
        /*0034*/ 	.byte	0x00, 0xf0, 0x21, 0x00


	//----- nvinfo : EIATTR_SPARSE_MMA_MASK
	.align		4
.L_15:
        /*0038*/ 	.byte	0x03, 0x50
        /*003a*/ 	.short	0x0000


	//----- nvinfo : EIATTR_MAXREG_COUNT
	.align		4
        /*003c*/ 	.byte	0x03, 0x1b
        /*003e*/ 	.short	0x00ff


	//----- nvinfo : EIATTR_MERCURY_ISA_VERSION
	.align		4
        /*0040*/ 	.byte	0x03, 0x5f
        /*0042*/ 	.short	0x0101


	//----- nvinfo : EIATTR_VRC_CTA_INIT_COUNT
	.align		4
        /*0044*/ 	.byte	0x02, 0x4a
	.zero		1
	.zero		1


	//----- nvinfo : EIATTR_EXIT_INSTR_OFFSETS
	.align		4
        /*0048*/ 	.byte	0x04, 0x1c
        /*004a*/ 	.short	(.L_17 - .L_16)


	//   ....[0]....
.L_16:
        /*004c*/ 	.word	0x00000080


	//   ....[1]....
        /*0050*/ 	.word	0x00000cd0


	//----- nvinfo : EIATTR_CBANK_PARAM_SIZE
	.align		4
.L_17:
        /*0054*/ 	.byte	0x03, 0x19
        /*0056*/ 	.short	0x0018


	//----- nvinfo : EIATTR_PARAM_CBANK
	.align		4
        /*0058*/ 	.byte	0x04, 0x0a
        /*005a*/ 	.short	(.L_19 - .L_18)
	.align		4
.L_18:
        /*005c*/ 	.word	index@(.nv.constant0._Z5blockyPhPj)
        /*0060*/ 	.short	0x0380
        /*0062*/ 	.short	0x0018


	//----- nvinfo : EIATTR_SW_WAR
	.align		4
.L_19:
        /*0064*/ 	.byte	0x04, 0x36
        /*0066*/ 	.short	(.L_21 - .L_20)
.L_20:
        /*0068*/ 	.word	0x00000008
.L_21:


//--------------------- .nv.callgraph             --------------------------
	.section	.nv.callgraph,"",@"SHT_CUDA_CALLGRAPH"
	.align	4
	.sectionentsize	8
	.align		4
        /*0000*/ 	.word	0x00000000
	.align		4
        /*0004*/ 	.word	0xffffffff
	.align		4
        /*0008*/ 	.word	0x00000000
	.align		4
        /*000c*/ 	.word	0xfffffffe
	.align		4
        /*0010*/ 	.word	0x00000000
	.align		4
        /*0014*/ 	.word	0xfffffffd
	.align		4
        /*0018*/ 	.word	0x00000000
	.align		4
        /*001c*/ 	.word	0xfffffffc


//--------------------- .nv.constant4             --------------------------
	.section	.nv.constant4,"a",@progbits
	.align	8
	.align		8
.nv.constant4:
        /*0000*/ 	.dword	dat
	.align		8
        /*0008*/ 	.dword	w


//--------------------- .text._Z5blockyPhPj       --------------------------
	.section	.text._Z5blockyPhPj,"ax",@progbits
	.align	128
        .global         _Z5blockyPhPj
        .type           _Z5blockyPhPj,@function
        .size           _Z5blockyPhPj,(.L_x_2 - _Z5blockyPhPj)
        .other          _Z5blockyPhPj,@"STO_CUDA_ENTRY STV_DEFAULT"
_Z5blockyPhPj:
.text._Z5blockyPhPj:
[----:B------:R-:W-:Y:S01]  /*0000*/  LDC R1, c[0x0][0x37c] ;  /* 0x0000df00ff017b82 */ /* 0x000fe20000000800 */
[----:B------:R-:W0:Y:S07]  /*0010*/  S2R R3, SR_TID.X ;  /* 0x0000000000037919 */ /* 0x000e2e0000002100 */
[----:B------:R-:W0:Y:S01]  /*0020*/  S2UR UR4, SR_CTAID.X ;  /* 0x00000000000479c3 */ /* 0x000e220000002500 */
[----:B------:R-:W1:Y:S07]  /*0030*/  LDCU.64 UR6, c[0x0][0x380] ;  /* 0x00007000ff0677ac */ /* 0x000e6e0008000a00 */
[----:B------:R-:W0:Y:S02]  /*0040*/  LDC R0, c[0x0][0x360] ;  /* 0x0000d800ff007b82 */ /* 0x000e240000000800 */
[----:B0-----:R-:W-:-:S05]  /*0050*/  IMAD R0, R0, UR4, R3 ;  /* 0x0000000400007c24 */ /* 0x001fca000f8e0203 */
[----:B-1----:R-:W-:-:S04]  /*0060*/  ISETP.GE.U32.AND P0, PT, R0, UR6, PT ;  /* 0x0000000600007c0c */ /* 0x002fc8000bf06070 */
[----:B------:R-:W-:-:S13]  /*0070*/  ISETP.GE.U32.AND.EX P0, PT, RZ, UR7, PT, P0 ;  /* 0x00000007ff007c0c */ /* 0x000fda000bf06100 */
[----:B------:R-:W-:Y:S05]  /*0080*/  @P0 EXIT ;  /* 0x000000000000094d */ /* 0x000fea0003800000 */
[----:B------:R-:W0:Y:S01]  /*0090*/  LDCU.64 UR4, c[0x0][0x388] ;  /* 0x00007100ff0477ac */ /* 0x000e220008000a00 */
[----:B------:R-:W1:Y:S01]  /*00a0*/  LDCU.64 UR6, c[0x0][0x358] ;  /* 0x00006b00ff0677ac */ /* 0x000e620008000a00 */
[----:B0-----:R-:W-:-:S04]  /*00b0*/  LEA R4, P0, R0, UR4, 0x6 ;  /* 0x0000000400047c11 */ /* 0x001fc8000f8030ff */
[----:B------:R-:W-:Y:S01]  /*00c0*/  LEA.HI.X R5, R0, UR5, RZ, 0x6, P0 ;  /* 0x0000000500057c11 */ /* 0x000fe200080f34ff */
[----:B------:R-:W0:Y:S04]  /*00d0*/  LDCU.64 UR4, c[0x0][0x390] ;  /* 0x00007200ff0477ac */ /* 0x000e280008000a00 */
[----:B-1----:R-:W2:Y:S04]  /*00e0*/  LDG.E.U8 R2, desc[UR6][R4.64] ;  /* 0x0000000604027981 */ /* 0x002ea8000c1e1100 */
[----:B------:R-:W2:Y:S04]  /*00f0*/  LDG.E.U8 R3, desc[UR6][R4.64+0x1] ;  /* 0x0000010604037981 */ /* 0x000ea8000c1e1100 */
[----:B------:R-:W3:Y:S04]  /*0100*/  LDG.E.U8 R6, desc[UR6][R4.64+0x2] ;  /* 0x0000020604067981 */ /* 0x000ee8000c1e1100 */
[----:B------:R-:W4:Y:S01]  /*0110*/  LDG.E.U8 R7, desc[UR6][R4.64+0x3] ;  /* 0x0000030604077981 */ /* 0x000f22000c1e1100 */
[----:B--2---:R-:W-:Y:S01]  /*0120*/  IMAD R3, R2, 0x100, R3 ;  /* 0x0000010002037824 */ /* 0x004fe200078e0203 */
[----:B0-----:R-:W-:-:S03]  /*0130*/  LEA R2, P0, R0, UR4, 0x8 ;  /* 0x0000000400027c11 */ /* 0x001fc6000f8040ff */
[----:B---3--:R-:W-:Y:S01]  /*0140*/  IMAD R6, R3, 0x100, R6 ;  /* 0x0000010003067824 */ /* 0x008fe200078e0206 */
[----:B------:R-:W-:-:S03]  /*0150*/  LEA.HI.X R3, R0, UR5, RZ, 0x8, P0 ;  /* 0x0000000500037c11 */ /* 0x000fc600080f44ff */
[----:B----4-:R-:W-:-:S05]  /*0160*/  IMAD.U32 R7, R6, 0x100, R7 ;  /* 0x0000010006077824 */ /* 0x010fca00078e0007 */
[----:B------:R-:W-:Y:S04]  /*0170*/  STG.E desc[UR6][R2.64], R7 ;  /* 0x0000000702007986 */ /* 0x000fe8000c101906 */
[----:B------:R-:W2:Y:S04]  /*0180*/  LDG.E.U8 R0, desc[UR6][R4.64+0x4] ;  /* 0x0000040604007981 */ /* 0x000ea8000c1e1100 */
[----:B------:R-:W2:Y:S04]  /*0190*/  LDG.E.U8 R9, desc[UR6][R4.64+0x5] ;  /* 0x0000050604097981 */ /* 0x000ea8000c1e1100 */
[----:B------:R-:W3:Y:S04]  /*01a0*/  LDG.E.U8 R6, desc[UR6][R4.64+0x6] ;  /* 0x0000060604067981 */ /* 0x000ee8000c1e1100 */
[----:B------:R-:W4:Y:S01]  /*01b0*/  LDG.E.U8 R8, desc[UR6][R4.64+0x7] ;  /* 0x0000070604087981 */ /* 0x000f22000c1e1100 */
[----:B--2---:R-:W-:-:S04]  /*01c0*/  IMAD R9, R0, 0x100, R9 ;  /* 0x0000010000097824 */ /* 0x004fc800078e0209 */
[----:B---3--:R-:W-:-:S04]  /*01d0*/  IMAD R9, R9, 0x100, R6 ;  /* 0x0000010009097824 */ /* 0x008fc800078e0206 */
[----:B----4-:R-:W-:-:S05]  /*01e0*/  IMAD.U32 R9, R9, 0x100, R8 ;  /* 0x0000010009097824 */ /* 0x010fca00078e0008 */
[----:B------:R0:W-:Y:S04]  /*01f0*/  STG.E desc[UR6][R2.64+0x4], R9 ;  /* 0x0000040902007986 */ /* 0x0001e8000c101906 */
[----:B------:R-:W2:Y:S04]  /*0200*/  LDG.E.U8 R0, desc[UR6][R4.64+0x8] ;  /* 0x0000080604007981 */ /* 0x000ea8000c1e1100 */
[----:B------:R-:W2:Y:S04]  /*0210*/  LDG.E.U8 R11, desc[UR6][R4.64+0x9] ;  /* 0x00000906040b7981 */ /* 0x000ea8000c1e1100 */
[----:B------:R-:W3:Y:S04]  /*0220*/  LDG.E.U8 R6, desc[UR6][R4.64+0xa] ;  /* 0x00000a0604067981 */ /* 0x000ee8000c1e1100 */
[----:B------:R-:W4:Y:S01]  /*0230*/  LDG.E.U8 R8, desc[UR6][R4.64+0xb] ;  /* 0x00000b0604087981 */ /* 0x000f22000c1e1100 */
[----:B--2---:R-:W-:-:S04]  /*0240*/  IMAD R11, R0, 0x100, R11 ;  /* 0x00000100000b7824 */ /* 0x004fc800078e020b */
[----:B---3--:R-:W-:-:S05]  /*0250*/  IMAD R11, R11, 0x100, R6 ;  /* 0x000001000b0b7824 */ /* 0x008fca00078e0206 */
[----:B----4-:R-:W-:-:S05]  /*0260*/  LEA R11, R11, R8, 0x8 ;  /* 0x000000080b0b7211 */ /* 0x010fca00078e40ff */
[----:B------:R1:W-:Y:S04]  /*0270*/  STG.E desc[UR6][R2.64+0x8], R11 ;  /* 0x0000080b02007986 */ /* 0x0003e8000c101906 */
[----:B------:R-:W2:Y:S04]  /*0280*/  LDG.E.U8 R0, desc[UR6][R4.64+0xc] ;  /* 0x00000c0604007981 */ /* 0x000ea8000c1e1100 */
[----:B------:R-:W2:Y:S04]  /*0290*/  LDG.E.U8 R13, desc[UR6][R4.64+0xd] ;  /* 0x00000d06040d7981 */ /* 0x000ea8000c1e1100 */
[----:B------:R-:W0:Y:S04]  /*02a0*/  LDG.E.U8 R6, desc[UR6][R4.64+0xe] ;  /* 0x00000e0604067981 */ /* 0x000e28000c1e1100 */
[----:B------:R-:W3:Y:S01]  /*02b0*/  LDG.E.U8 R8, desc[UR6][R4.64+0xf] ;  /* 0x00000f0604087981 */ /* 0x000ee2000c1e1100 */
[----:B--2---:R-:W-:-:S04]  /*02c0*/  IMAD R13, R0, 0x100, R13 ;  /* 0x00000100000d7824 */ /* 0x004fc800078e020d */
[----:B0-----:R-:W-:-:S04]  /*02d0*/  IMAD R9, R13, 0x100, R6 ;  /* 0x000001000d097824 */ /* 0x001fc800078e0206 */
[----:B---3--:R-:W-:-:S05]  /*02e0*/  IMAD.U32 R9, R9, 0x100, R8 ;  /* 0x0000010009097824 */ /* 0x008fca00078e0008 */
[----:B------:R0:W-:Y:S04]  /*02f0*/  STG.E desc[UR6][R2.64+0xc], R9 ;  /* 0x00000c0902007986 */ /* 0x0001e8000c101906 */
[----:B------:R-:W2:Y:S04]  /*0300*/  LDG.E.U8 R0, desc[UR6][R4.64+0x10] ;  /* 0x0000100604007981 */ /* 0x000ea8000c1e1100 */
[----:B------:R-:W2:Y:S04]  /*0310*/  LDG.E.U8 R13, desc[UR6][R4.64+0x11] ;  /* 0x00001106040d7981 */ /* 0x000ea8000c1e1100 */
[----:B------:R-:W1:Y:S04]  /*0320*/  LDG.E.U8 R6, desc[UR6][R4.64+0x12] ;  /* 0x0000120604067981 */ /* 0x000e68000c1e1100 */
[----:B------:R-:W3:Y:S01]  /*0330*/  LDG.E.U8 R8, desc[UR6][R4.64+0x13] ;  /* 0x0000130604087981 */ /* 0x000ee2000c1e1100 */
[----:B--2---:R-:W-:-:S04]  /*0340*/  IMAD R13, R0, 0x100, R13 ;  /* 0x00000100000d7824 */ /* 0x004fc800078e020d */
[----:B-1----:R-:W-:-:S04]  /*0350*/  IMAD R11, R13, 0x100, R6 ;  /* 0x000001000d0b7824 */ /* 0x002fc800078e0206 */
[----:B---3--:R-:W-:-:S05]  /*0360*/  IMAD.U32 R11, R11, 0x100, R8 ;  /* 0x000001000b0b7824 */ /* 0x008fca00078e0008 */
[----:B------:R1:W-:Y:S04]  /*0370*/  STG.E desc[UR6][R2.64+0x10], R11 ;  /* 0x0000100b02007986 */ /* 0x0003e8000c101906 */
[----:B------:R-:W2:Y:S04]  /*0380*/  LDG.E.U8 R0, desc[UR6][R4.64+0x14] ;  /* 0x0000140604007981 */ /* 0x000ea8000c1e1100 */
[----:B------:R-:W2:Y:S04]  /*0390*/  LDG.E.U8 R13, desc[UR6][R4.64+0x15] ;  /* 0x00001506040d7981 */ /* 0x000ea8000c1e1100 */
[----:B------:R-:W0:Y:S04]  /*03a0*/  LDG.E.U8 R6, desc[UR6][R4.64+0x16] ;  /* 0x0000160604067981 */ /* 0x000e28000c1e1100 */
[----:B------:R-:W3:Y:S01]  /*03b0*/  LDG.E.U8 R8, desc[UR6][R4.64+0x17] ;  /* 0x0000170604087981 */ /* 0x000ee2000c1e1100 */
[----:B--2---:R-:W-:-:S05]  /*03c0*/  IMAD R13, R0, 0x100, R13 ;  /* 0x00000100000d7824 */ /* 0x004fca00078e020d */
[----:B0-----:R-:W-:-:S05]  /*03d0*/  LEA R9, R13, R6, 0x8 ;  /* 0x000000060d097211 */ /* 0x001fca00078e40ff */
        /* <DEDUP_REMOVED lines=22> */
[----:B--2---:R-:W-:-:S05]  /*0540*/  LEA R13, R0, R13, 0x8 ;  /* 0x0000000d000d7211 */ /* 0x004fca00078e40ff */
        /* <DEDUP_REMOVED lines=16> */
[----:B-1----:R-:W-:-:S05]  /*0650*/  IMAD R11, R13, 0x100, R6 ;  /* 0x000001000d0b7824 */ /* 0x002fca00078e0206 */
[----:B---3--:R-:W-:-:S05]  /*0660*/  LEA R11, R11, R8, 0x8 ;  /* 0x000000080b0b7211 */ /* 0x008fca00078e40ff */
[----:B------:R1:W-:Y:S04]  /*0670*/  STG.E desc[UR6][R2.64+0x28], R11 ;  /* 0x0000280b02007986 */ /* 0x0003e8000c101906 */
        /* <DEDUP_REMOVED lines=8> */
[----:B------:R-:W3:Y:S04]  /*0700*/  LDG.E.U8 R0, desc[UR6][R4.64+0x30] ;  /* 0x0000300604007981 */ /* 0x000ee8000c1e1100 */
[----:B0-----:R-:W3:Y:S04]  /*0710*/  LDG.E.U8 R9, desc[UR6][R4.64+0x31] ;  /* 0x0000310604097981 */ /* 0x001ee8000c1e1100 */
[----:B------:R-:W4:Y:S04]  /*0720*/  LDG.E.U8 R6, desc[UR6][R4.64+0x32] ;  /* 0x0000320604067981 */ /* 0x000f28000c1e1100 */
[----:B------:R-:W5:Y:S01]  /*0730*/  LDG.E.U8 R8, desc[UR6][R4.64+0x33] ;  /* 0x0000330604087981 */ /* 0x000f62000c1e1100 */
[----:B---3--:R-:W-:-:S04]  /*0740*/  IMAD R9, R0, 0x100, R9 ;  /* 0x0000010000097824 */ /* 0x008fc800078e0209 */
[----:B----4-:R-:W-:-:S04]  /*0750*/  IMAD R9, R9, 0x100, R6 ;  /* 0x0000010009097824 */ /* 0x010fc800078e0206 */
[----:B-----5:R-:W-:-:S05]  /*0760*/  IMAD.U32 R9, R9, 0x100, R8 ;  /* 0x0000010009097824 */ /* 0x020fca00078e0008 */
[----:B------:R0:W-:Y:S04]  /*0770*/  STG.E desc[UR6][R2.64+0x30], R9 ;  /* 0x0000300902007986 */ /* 0x0001e8000c101906 */
[----:B------:R-:W3:Y:S04]  /*0780*/  LDG.E.U8 R0, desc[UR6][R4.64+0x34] ;  /* 0x0000340604007981 */ /* 0x000ee8000c1e1100 */
[----:B-1----:R-:W3:Y:S04]  /*0790*/  LDG.E.U8 R11, desc[UR6][R4.64+0x35] ;  /* 0x00003506040b7981 */ /* 0x002ee8000c1e1100 */
[----:B------:R-:W4:Y:S04]  /*07a0*/  LDG.E.U8 R6, desc[UR6][R4.64+0x36] ;  /* 0x0000360604067981 */ /* 0x000f28000c1e1100 */
[----:B------:R-:W5:Y:S01]  /*07b0*/  LDG.E.U8 R8, desc[UR6][R4.64+0x37] ;  /* 0x0000370604087981 */ /* 0x000f62000c1e1100 */
[----:B---3--:R-:W-:-:S05]  /*07c0*/  IMAD R11, R0, 0x100, R11 ;  /* 0x00000100000b7824 */ /* 0x008fca00078e020b */
[----:B----4-:R-:W-:-:S05]  /*07d0*/  LEA R11, R11, R6, 0x8 ;  /* 0x000000060b0b7211 */ /* 0x010fca00078e40ff */
[----:B-----5:R-:W-:-:S05]  /*07e0*/  IMAD.U32 R11, R11, 0x100, R8 ;  /* 0x000001000b0b7824 */ /* 0x020fca00078e0008 */
[----:B------:R0:W-:Y:S04]  /*07f0*/  STG.E desc[UR6][R2.64+0x34], R11 ;  /* 0x0000340b02007986 */ /* 0x0001e8000c101906 */
[----:B------:R-:W3:Y:S04]  /*0800*/  LDG.E.U8 R0, desc[UR6][R4.64+0x38] ;  /* 0x0000380604007981 */ /* 0x000ee8000c1e1100 */
[----:B--2---:R-:W3:Y:S04]  /*0810*/  LDG.E.U8 R13, desc[UR6][R4.64+0x39] ;  /* 0x00003906040d7981 */ /* 0x004ee8000c1e1100 */
[----:B------:R-:W2:Y:S04]  /*0820*/  LDG.E.U8 R6, desc[UR6][R4.64+0x3a] ;  /* 0x00003a0604067981 */ /* 0x000ea8000c1e1100 */
[----:B------:R-:W4:Y:S01]  /*0830*/  LDG.E.U8 R8, desc[UR6][R4.64+0x3b] ;  /* 0x00003b0604087981 */ /* 0x000f22000c1e1100 */
[----:B---3--:R-:W-:-:S04]  /*0840*/  IMAD R13, R0, 0x100, R13 ;  /* 0x00000100000d7824 */ /* 0x008fc800078e020d */
[----:B--2---:R-:W-:-:S04]  /*0850*/  IMAD R13, R13, 0x100, R6 ;  /* 0x000001000d0d7824 */ /* 0x004fc800078e0206 */
[----:B----4-:R-:W-:-:S05]  /*0860*/  IMAD.U32 R17, R13, 0x100, R8 ;  /* 0x000001000d117824 */ /* 0x010fca00078e0008 */
[----:B------:R0:W-:Y:S04]  /*0870*/  STG.E desc[UR6][R2.64+0x38], R17 ;  /* 0x0000381102007986 */ /* 0x0001e8000c101906 */
[----:B------:R-:W2:Y:S04]  /*0880*/  LDG.E.U8 R0, desc[UR6][R4.64+0x3c] ;  /* 0x00003c0604007981 */ /* 0x000ea8000c1e1100 */
[----:B------:R-:W2:Y:S04]  /*0890*/  LDG.E.U8 R13, desc[UR6][R4.64+0x3d] ;  /* 0x00003d06040d7981 */ /* 0x000ea8000c1e1100 */
[----:B------:R-:W3:Y:S04]  /*08a0*/  LDG.E.U8 R6, desc[UR6][R4.64+0x3e] ;  /* 0x00003e0604067981 */ /* 0x000ee8000c1e1100 */
[----:B------:R-:W4:Y:S01]  /*08b0*/  LDG.E.U8 R8, desc[UR6][R4.64+0x3f] ;  /* 0x00003f0604087981 */ /* 0x000f22000c1e1100 */
[----:B------:R-:W-:Y:S01]  /*08c0*/  UMOV UR5, 0x28 ;  /* 0x0000002800057882 */ /* 0x000fe20000000000 */
[----:B------:R-:W-:Y:S01]  /*08d0*/  UMOV UR4, URZ ;  /* 0x000000ff00047c82 */ /* 0x000fe20008000000 */
[----:B--2---:R-:W-:-:S04]  /*08e0*/  IMAD R13, R0, 0x100, R13 ;  /* 0x00000100000d7824 */ /* 0x004fc800078e020d */
[----:B---3--:R-:W-:-:S05]  /*08f0*/  IMAD R13, R13, 0x100, R6 ;  /* 0x000001000d0d7824 */ /* 0x008fca00078e0206 */
[----:B----4-:R-:W-:-:S05]  /*0900*/  LEA R19, R13, R8, 0x8 ;  /* 0x000000080d137211 */ /* 0x010fca00078e40ff */
[----:B------:R0:W-:Y:S02]  /*0910*/  STG.E desc[UR6][R2.64+0x3c], R19 ;  /* 0x00003c1302007986 */ /* 0x0001e4000c101906 */
.L_x_0:
[----:B-1----:R-:W-:-:S04]  /*0920*/  IADD3 R4, P0, PT, R2, UR5, RZ ;  /* 0x0000000502047c10 */ /* 0x002fc8000ff1e0ff */
[----:B------:R-:W-:-:S05]  /*0930*/  IADD3.X R5, PT, PT, R3, UR4, RZ, P0, !PT ;  /* 0x0000000403057c10 */ /* 0x000fca00087fe4ff */
[----:B------:R-:W2:Y:S04]  /*0940*/  LDG.E R12, desc[UR6][R4.64+-0x4] ;  /* 0xfffffc06040c7981 */ /* 0x000ea8000c1e1900 */
[----:B0-----:R-:W3:Y:S04]  /*0950*/  LDG.E R11, desc[UR6][R4.64+-0x24] ;  /* 0xffffdc06040b7981 */ /* 0x001ee8000c1e1900 */
[----:B------:R-:W4:Y:S04]  /*0960*/  LDG.E R0, desc[UR6][R4.64+-0x20] ;  /* 0xffffe00604007981 */ /* 0x000f28000c1e1900 */
[----:B------:R-:W5:Y:S01]  /*0970*/  LDG.E R6, desc[UR6][R4.64] ;  /* 0x0000000604067981 */ /* 0x000f62000c1e1900 */
[----:B------:R-:W-:-:S02]  /*0980*/  SHF.R.U32.HI R10, RZ, 0xa, R17 ;  /* 0x0000000aff0a7819 */ /* 0x000fc40000011611 */
[C-C-:B------:R-:W-:Y:S01]  /*0990*/  SHF.L.W.U32.HI R8, R17.reuse, 0xf, R17.reuse ;  /* 0x0000000f11087819 */ /* 0x140fe20000010e11 */
[----:B------:R-:W5:Y:S01]  /*09a0*/  LDG.E R13, desc[UR6][R4.64+0x4] ;  /* 0x00000406040d7981 */ /* 0x000f62000c1e1900 */
[----:B------:R-:W-:-:S04]  /*09b0*/  SHF.L.W.U32.HI R17, R17, 0xd, R17 ;  /* 0x0000000d11117819 */ /* 0x000fc80000010e11 */
[----:B------:R-:W-:Y:S02]  /*09c0*/  LOP3.LUT R10, R10, R8, R17, 0x96, !PT ;  /* 0x000000080a0a7212 */ /* 0x000fe400078e9611 */
[----:B------:R-:W5:Y:S02]  /*09d0*/  LDG.E R8, desc[UR6][R4.64+-0x1c] ;  /* 0xffffe40604087981 */ /* 0x000f64000c1e1900 */
[----:B--2---:R-:W-:Y:S02]  /*09e0*/  IADD3 R17, PT, PT, R7, R10, R12 ;  /* 0x0000000a07117210 */ /* 0x004fe40007ffe00c */
[----:B------:R-:W2:Y:S01]  /*09f0*/  LDG.E R7, desc[UR6][R4.64+-0x18] ;  /* 0xffffe80604077981 */ /* 0x000ea2000c1e1900 */
[--C-:B------:R-:W-:Y:S02]  /*0a00*/  SHF.R.U32.HI R12, RZ, 0xa, R19.reuse ;  /* 0x0000000aff0c7819 */ /* 0x100fe40000011613 */
[C-C-:B------:R-:W-:Y:S02]  /*0a10*/  SHF.L.W.U32.HI R10, R19.reuse, 0xf, R19.reuse ;  /* 0x0000000f130a7819 */ /* 0x140fe40000010e13 */
[----:B------:R-:W-:-:S02]  /*0a20*/  SHF.L.W.U32.HI R19, R19, 0xd, R19 ;  /* 0x0000000d13137819 */ /* 0x000fc40000010e13 */
[C---:B---3--:R-:W-:Y:S02]  /*0a30*/  SHF.L.W.U32.HI R15, R11.reuse, 0xe, R11 ;  /* 0x0000000e0b0f7819 */ /* 0x048fe40000010e0b */
[----:B------:R-:W-:Y:S02]  /*0a40*/  LOP3.LUT R19, R12, R10, R19, 0x96, !PT ;  /* 0x0000000a0c137212 */ /* 0x000fe400078e9613 */
[--C-:B------:R-:W-:Y:S02]  /*0a50*/  SHF.L.W.U32.HI R10, R11, 0x19, R11.reuse ;  /* 0x000000190b0a7819 */ /* 0x100fe40000010e0b */
[----:B------:R-:W-:Y:S02]  /*0a60*/  SHF.R.U32.HI R12, RZ, 0x3, R11 ;  /* 0x00000003ff0c7819 */ /* 0x000fe4000001160b */
[C-C-:B----4-:R-:W-:Y:S02]  /*0a70*/  SHF.L.W.U32.HI R14, R0.reuse, 0x19, R0.reuse ;  /* 0x00000019000e7819 */ /* 0x150fe40000010e00 */
[----:B------:R-:W-:-:S02]  /*0a80*/  SHF.L.W.U32.HI R21, R0, 0xe, R0 ;  /* 0x0000000e00157819 */ /* 0x000fc40000010e00 */
[----:B------:R-:W-:Y:S02]  /*0a90*/  SHF.R.U32.HI R16, RZ, 0x3, R0 ;  /* 0x00000003ff107819 */ /* 0x000fe40000011600 */
[----:B------:R-:W-:Y:S02]  /*0aa0*/  LOP3.LUT R10, R12, R10, R15, 0x96, !PT ;  /* 0x0000000a0c0a7212 */ /* 0x000fe400078e960f */
[----:B-----5:R-:W-:Y:S02]  /*0ab0*/  IADD3 R15, PT, PT, R11, R19, R6 ;  /* 0x000000130b0f7210 */ /* 0x020fe40007ffe006 */
[----:B------:R-:W-:Y:S01]  /*0ac0*/  LOP3.LUT R14, R16, R14, R21, 0x96, !PT ;  /* 0x0000000e100e7212 */ /* 0x000fe200078e9615 */
[----:B------:R-:W-:-:S04]  /*0ad0*/  IMAD.IADD R11, R10, 0x1, R17 ;  /* 0x000000010a0b7824 */ /* 0x000fc800078e0211 */
[----:B------:R-:W-:Y:S01]  /*0ae0*/  IMAD.IADD R15, R14, 0x1, R15 ;  /* 0x000000010e0f7824 */ /* 0x000fe200078e020f */
[C-C-:B------:R-:W-:Y:S02]  /*0af0*/  SHF.L.W.U32.HI R6, R11.reuse, 0xf, R11.reuse ;  /* 0x0000000f0b067819 */ /* 0x140fe40000010e0b */
[--C-:B------:R-:W-:Y:S02]  /*0b00*/  SHF.L.W.U32.HI R17, R11, 0xd, R11.reuse ;  /* 0x0000000d0b117819 */ /* 0x100fe40000010e0b */
[----:B------:R-:W-:Y:S02]  /*0b10*/  SHF.R.U32.HI R10, RZ, 0xa, R11 ;  /* 0x0000000aff0a7819 */ /* 0x000fe4000001160b */
[C-C-:B------:R-:W-:Y:S02]  /*0b20*/  SHF.L.W.U32.HI R12, R15.reuse, 0xf, R15.reuse ;  /* 0x0000000f0f0c7819 */ /* 0x140fe40000010e0f */
[--C-:B------:R-:W-:Y:S02]  /*0b30*/  SHF.L.W.U32.HI R19, R15, 0xd, R15.reuse ;  /* 0x0000000d0f137819 */ /* 0x100fe40000010e0f */
[----:B------:R-:W-:-:S02]  /*0b40*/  SHF.R.U32.HI R14, RZ, 0xa, R15 ;  /* 0x0000000aff0e7819 */ /* 0x000fc4000001160f */
[----:B------:R-:W-:Y:S02]  /*0b50*/  LOP3.LUT R6, R10, R6, R17, 0x96, !PT ;  /* 0x000000060a067212 */ /* 0x000fe400078e9611 */
[----:B------:R-:W-:Y:S02]  /*0b60*/  LOP3.LUT R14, R14, R12, R19, 0x96, !PT ;  /* 0x0000000c0e0e7212 */ /* 0x000fe400078e9613 */
[C-C-:B------:R-:W-:Y:S02]  /*0b70*/  SHF.L.W.U32.HI R10, R8.reuse, 0x19, R8.reuse ;  /* 0x00000019080a7819 */ /* 0x140fe40000010e08 */
[--C-:B------:R-:W-:Y:S02]  /*0b80*/  SHF.L.W.U32.HI R17, R8, 0xe, R8.reuse ;  /* 0x0000000e08117819 */ /* 0x100fe40000010e08 */
[----:B------:R-:W-:Y:S02]  /*0b90*/  SHF.R.U32.HI R12, RZ, 0x3, R8 ;  /* 0x00000003ff0c7819 */ /* 0x000fe40000011608 */
[----:B------:R-:W-:-:S02]  /*0ba0*/  IADD3 R6, PT, PT, R0, R6, R13 ;  /* 0x0000000600067210 */ /* 0x000fc40007ffe00d */
[----:B------:R-:W-:Y:S02]  /*0bb0*/  LOP3.LUT R17, R12, R10, R17, 0x96, !PT ;  /* 0x0000000a0c117212 */ /* 0x000fe400078e9611 */
[----:B------:R-:W-:-:S03]  /*0bc0*/  IADD3 R14, PT, PT, R8, R14, R9 ;  /* 0x0000000e080e7210 */ /* 0x000fc60007ffe009 */
[----:B------:R-:W-:Y:S01]  /*0bd0*/  IMAD.IADD R17, R17, 0x1, R6 ;  /* 0x0000000111117824 */ /* 0x000fe200078e0206 */
[----:B------:R1:W-:Y:S01]  /*0be0*/  STG.E desc[UR6][R4.64+0x1c], R15 ;  /* 0x00001c0f04007986 */ /* 0x0003e2000c101906 */
[----:B------:R-:W-:-:S03]  /*0bf0*/  UIADD3 UR5, UP1, UPT, UR5, 0x10, URZ ;  /* 0x0000001005057890 */ /* 0x000fc6000ff3e0ff */
[----:B------:R1:W-:Y:S04]  /*0c00*/  STG.E desc[UR6][R4.64+0x18], R11 ;  /* 0x0000180b04007986 */ /* 0x0003e8000c101906 */
[----:B------:R1:W-:Y:S01]  /*0c10*/  STG.E desc[UR6][R4.64+0x20], R17 ;  /* 0x0000201104007986 */ /* 0x0003e2000c101906 */
[----:B------:R-:W-:Y:S02]  /*0c20*/  UISETP.NE.U32.AND UP0, UPT, UR5, 0xe8, UPT ;  /* 0x000000e80500788c */ /* 0x000fe4000bf05070 */
[----:B------:R-:W-:-:S04]  /*0c30*/  UIADD3.X UR4, UPT, UPT, URZ, UR4, URZ, UP1, !UPT ;  /* 0x00000004ff047290 */ /* 0x000fc80008ffe4ff */
[----:B------:R-:W-:Y:S01]  /*0c40*/  UISETP.NE.AND.EX UP0, UPT, UR4, URZ, UPT, UP0 ;  /* 0x000000ff0400728c */ /* 0x000fe2000bf05300 */
[----:B------:R-:W-:Y:S01]  /*0c50*/  IMAD.MOV.U32 R9, RZ, RZ, R11 ;  /* 0x000000ffff097224 */ /* 0x000fe200078e000b */
[C-C-:B--2---:R-:W-:Y:S02]  /*0c60*/  SHF.L.W.U32.HI R16, R7.reuse, 0x19, R7.reuse ;  /* 0x0000001907107819 */ /* 0x144fe40000010e07 */
[--C-:B------:R-:W-:Y:S02]  /*0c70*/  SHF.L.W.U32.HI R19, R7, 0xe, R7.reuse ;  /* 0x0000000e07137819 */ /* 0x100fe40000010e07 */
[----:B------:R-:W-:-:S04]  /*0c80*/  SHF.R.U32.HI R18, RZ, 0x3, R7 ;  /* 0x00000003ff127819 */ /* 0x000fc80000011607 */
[----:B------:R-:W-:-:S05]  /*0c90*/  LOP3.LUT R19, R18, R16, R19, 0x96, !PT ;  /* 0x0000001012137212 */ /* 0x000fca00078e9613 */
[----:B------:R-:W-:-:S05]  /*0ca0*/  IMAD.IADD R19, R19, 0x1, R14 ;  /* 0x0000000113137824 */ /* 0x000fca00078e020e */
[----:B------:R1:W-:Y:S01]  /*0cb0*/  STG.E desc[UR6][R4.64+0x24], R19 ;  /* 0x0000241304007986 */ /* 0x0003e2000c101906 */
[----:B------:R-:W-:Y:S05]  /*0cc0*/  BRA.U UP0, `(.L_x_0) ;  /* 0xfffffffd00147547 */ /* 0x000fea000b83ffff */
[----:B------:R-:W-:Y:S05]  /*0cd0*/  EXIT ;  /* 0x000000000000794d */ /* 0x000fea0003800000 */
.L_x_1:
[----:B------:R-:W-:-:S00]  /*0ce0*/  BRA `(.L_x_1) ;  /* 0xfffffffc00fc7947 */ /* 0x000fc0000383ffff */
[----:B------:R-:W-:-:S00]  /*0cf0*/  NOP ;  /* 0x0000000000007918 */ /* 0x000fc00000000000 */
        /* <DEDUP_REMOVED lines=8> */
.L_x_2:


//--------------------- .nv.shared.reserved.0     --------------------------
	.section	.nv.shared.reserved.0,"aw",@nobits
	.weak		__nv_reservedSMEM_offset_0_alias
	.size		__nv_reservedSMEM_offset_0_alias, 0, 64
	.other		__nv_reservedSMEM_offset_0_alias,@"STO_CUDA_RESERVED_SHARED STV_DEFAULT"
__nv_reservedSMEM_offset_0_alias:
	.zero		0
	.zero		64


//--------------------- .nv.global                --------------------------
	.section	.nv.global,"aw",@nobits
	.align	8
.nv.global:
	.type		dat,@object
	.size		dat,(w - dat)
dat:
	.zero		8
	.type		w,@object
	.size		w,(.L_1 - w)
w:
	.zero		8
.L_1:


//--------------------- .nv.constant0._Z5blockyPhPj --------------------------
	.section	.nv.constant0._Z5blockyPhPj,"a",@progbits
	.sectionflags	@""
	.align	4
.nv.constant0._Z5blockyPhPj:
	.zero		920


//--------------------- SYMBOLS --------------------------

	.type		.nv.reservedSmem.offset0,@object
	.size		.nv.reservedSmem.offset0,0x4
